	.headerflags	@"EF_CUDA_TEXMODE_UNIFIED EF_CUDA_64BIT_ADDRESS EF_CUDA_ACCELERATORS EF_CUDA_SM90 EF_CUDA_VIRTUAL_SM(EF_CUDA_SM90)"
	.elftype	@"ET_EXEC"


//--------------------- .nv.info                  --------------------------
	.section	.nv.info,"",@"SHT_CUDA_INFO"
	.align	4


	//----- nvinfo : EIATTR_REGCOUNT
	.align		4
        /*0000*/ 	.byte	0x04, 0x2f
        /*0002*/ 	.short	(.L_1 - .L_0)
	.align		4
.L_0:
        /*0004*/ 	.word	index@(triton_poi_fused_3)
        /*0008*/ 	.word	0x00000016


	//----- nvinfo : EIATTR_MIN_STACK_SIZE
	.align		4
.L_1:
        /*000c*/ 	.byte	0x04, 0x12
        /*000e*/ 	.short	(.L_3 - .L_2)
	.align		4
.L_2:
        /*0010*/ 	.word	index@(triton_poi_fused_3)
        /*0014*/ 	.word	0x00000000


	//----- nvinfo : EIATTR_FRAME_SIZE
	.align		4
.L_3:
        /*0018*/ 	.byte	0x04, 0x11
        /*001a*/ 	.short	(.L_5 - .L_4)
	.align		4
.L_4:
        /*001c*/ 	.word	index@(triton_poi_fused_3)
        /*0020*/ 	.word	0x00000000


	//----- nvinfo : EIATTR_MIN_STACK_SIZE
	.align		4
.L_5:
        /*0024*/ 	.byte	0x04, 0x12
        /*0026*/ 	.short	(.L_7 - .L_6)
	.align		4
.L_6:
        /*0028*/ 	.word	index@(triton_poi_fused_3)
        /*002c*/ 	.word	0x00000000
.L_7:


//--------------------- .nv.info.triton_poi_fused_3 --------------------------
	.section	.nv.info.triton_poi_fused_3,"",@"SHT_CUDA_INFO"
	.sectionflags	@""
	.align	4


	//----- nvinfo : EIATTR_CUDA_API_VERSION
	.align		4
        /*0000*/ 	.byte	0x04, 0x37
        /*0002*/ 	.short	(.L_9 - .L_8)
.L_8:
        /*0004*/ 	.word	0x0000007c


	//----- nvinfo : EIATTR_KPARAM_INFO
	.align		4
.L_9:
        /*0008*/ 	.byte	0x04, 0x17
        /*000a*/ 	.short	(.L_11 - .L_10)
.L_10:
        /*000c*/ 	.word	0x00000000
        /*0010*/ 	.short	0x0003
        /*0012*/ 	.short	0x0014
        /*0014*/ 	.byte	0x00, 0xf0, 0x11, 0x00


	//----- nvinfo : EIATTR_KPARAM_INFO
	.align		4
.L_11:
        /*0018*/ 	.byte	0x04, 0x17
        /*001a*/ 	.short	(.L_13 - .L_12)
.L_12:
        /*001c*/ 	.word	0x00000000
        /*0020*/ 	.short	0x0002
        /*0022*/ 	.short	0x0010
        /*0024*/ 	.byte	0x00, 0xf0, 0x11, 0x00


	//----- nvinfo : EIATTR_KPARAM_INFO
	.align		4
.L_13:
        /*0028*/ 	.byte	0x04, 0x17
        /*002a*/ 	.short	(.L_15 - .L_14)
.L_14:
        /*002c*/ 	.word	0x00000000
        /*0030*/ 	.short	0x0001
        /*0032*/ 	.short	0x0008
        /*0034*/ 	.byte	0x00, 0xf4, 0x21, 0x00


	//----- nvinfo : EIATTR_KPARAM_INFO
	.align		4
.L_15:
        /*0038*/ 	.byte	0x04, 0x17
        /*003a*/ 	.short	(.L_17 - .L_16)
.L_16:
        /*003c*/ 	.word	0x00000000
        /*0040*/ 	.short	0x0000
        /*0042*/ 	.short	0x0000
        /*0044*/ 	.byte	0x00, 0xf4, 0x21, 0x00


	//----- nvinfo : EIATTR_SPARSE_MMA_MASK
	.align		4
.L_17:
        /*0048*/ 	.byte	0x03, 0x50
        /*004a*/ 	.short	0x0000


	//----- nvinfo : EIATTR_MAXREG_COUNT
	.align		4
        /*004c*/ 	.byte	0x03, 0x1b
        /*004e*/ 	.short	0x00ff


	//----- nvinfo : EIATTR_EXIT_INSTR_OFFSETS
	.align		4
        /*0050*/ 	.byte	0x04, 0x1c
        /*0052*/ 	.short	(.L_19 - .L_18)


	//   ....[0]....
.L_18:
        /*0054*/ 	.word	0x000003e0


	//   ....[1]....
        /*0058*/ 	.word	0x00000430


	//----- nvinfo : EIATTR_REQNTID
	.align		4
.L_19:
        /*005c*/ 	.byte	0x04, 0x10
        /*005e*/ 	.short	(.L_21 - .L_20)
.L_20:
        /*0060*/ 	.word	0x00000080
        /*0064*/ 	.word	0x00000001
        /*0068*/ 	.word	0x00000001


	//----- nvinfo : EIATTR_CBANK_PARAM_SIZE
	.align		4
.L_21:
        /*006c*/ 	.byte	0x03, 0x19
        /*006e*/ 	.short	0x0018


	//----- nvinfo : EIATTR_PARAM_CBANK
	.align		4
        /*0070*/ 	.byte	0x04, 0x0a
        /*0072*/ 	.short	(.L_23 - .L_22)
	.align		4
.L_22:
        /*0074*/ 	.word	index@(.nv.constant0.triton_poi_fused_3)
        /*0078*/ 	.short	0x0210
        /*007a*/ 	.short	0x0018


	//----- nvinfo : EIATTR_SW_WAR
	.align		4
.L_23:
        /*007c*/ 	.byte	0x04, 0x36
        /*007e*/ 	.short	(.L_25 - .L_24)
.L_24:
        /*0080*/ 	.word	0x00000008
.L_25:


//--------------------- .nv.callgraph             --------------------------
	.section	.nv.callgraph,"",@"SHT_CUDA_CALLGRAPH"
	.align	4
	.sectionentsize	8
	.align		4
        /*0000*/ 	.word	0x00000000
	.align		4
        /*0004*/ 	.word	0xffffffff
	.align		4
        /*0008*/ 	.word	0x00000000
	.align		4
        /*000c*/ 	.word	0xfffffffe
	.align		4
        /*0010*/ 	.word	0x00000000
	.align		4
        /*0014*/ 	.word	0xfffffffd
	.align		4
        /*0018*/ 	.word	0x00000000
	.align		4
        /*001c*/ 	.word	0xfffffffc


//--------------------- .text.triton_poi_fused_3  --------------------------
	.section	.text.triton_poi_fused_3,"ax",@progbits
	.sectionflags	@"SHF_BARRIERS=1"
	.align	128
        .global         triton_poi_fused_3
        .type           triton_poi_fused_3,@function
        .size           triton_poi_fused_3,(.L_x_1 - triton_poi_fused_3)
        .other          triton_poi_fused_3,@"STO_CUDA_ENTRY STV_DEFAULT"
triton_poi_fused_3:
.text.triton_poi_fused_3:
[----:B------:R-:W0:Y:S02]  /*0000*/  LDC R1, c[0x0][0x28] ;  /* 0x00000a00ff017b82 */ /* 0x000e240000000800 */
[----:B------:R-:W1:Y:S01]  /*0010*/  S2R R16, SR_TID.X ;  /* 0x0000000000107919 */ /* 0x000e620000002100 */
[----:B------:R-:W2:Y:S01]  /*0020*/  LDC.64 R8, c[0x0][0x210] ;  /* 0x00008400ff087b82 */ /* 0x000ea20000000a00 */
[----:B------:R-:W-:Y:S01]  /*0030*/  CS2R R6, SRZ ;  /* 0x0000000000067805 */ /* 0x000fe2000001ff00 */
[----:B------:R-:W-:Y:S01]  /*0040*/  ULDC.64 UR6, c[0x0][0x208] ;  /* 0x0000820000067ab9 */ /* 0x000fe20000000a00 */
[----:B------:R-:W3:Y:S01]  /*0050*/  S2R R2, SR_CTAID.Y ;  /* 0x0000000000027919 */ /* 0x000ee20000002600 */
[----:B------:R-:W4:Y:S01]  /*0060*/  S2R R0, SR_CTAID.X ;  /* 0x0000000000007919 */ /* 0x000f220000002500 */
[----:B-1----:R-:W-:Y:S01]  /*0070*/  SHF.R.U32.HI R17, RZ, 0x4, R16 ;  /* 0x00000004ff117819 */ /* 0x002fe20000011610 */
[----:B------:R-:W-:Y:S02]  /*0080*/  IMAD.SHL.U32 R3, R16, 0x4, RZ ;  /* 0x0000000410037824 */ /* 0x000fe400078e00ff */
[----:B---3--:R-:W-:Y:S01]  /*0090*/  IMAD.SHL.U32 R2, R2, 0x10, RZ ;  /* 0x0000001002027824 */ /* 0x008fe200078e00ff */
[----:B------:R-:W-:Y:S01]  /*00a0*/  SGXT.U32 R17, R17, 0x3 ;  /* 0x000000031111781a */ /* 0x000fe20000000000 */
[----:B----4-:R-:W-:-:S03]  /*00b0*/  IMAD.SHL.U32 R0, R0, 0x40, RZ ;  /* 0x0000004000007824 */ /* 0x010fc600078e00ff */
[----:B------:R-:W-:Y:S02]  /*00c0*/  LOP3.LUT R5, R2, 0x8, R17, 0xfe, !PT ;  /* 0x0000000802057812 */ /* 0x000fe400078efe11 */
[----:B------:R-:W-:Y:S02]  /*00d0*/  LOP3.LUT R10, R2, R17, RZ, 0xfc, !PT ;  /* 0x00000011020a7212 */ /* 0x000fe400078efcff */
[----:B------:R-:W-:Y:S02]  /*00e0*/  LOP3.LUT R11, R0, 0x3c, R3, 0xf8, !PT ;  /* 0x0000003c000b7812 */ /* 0x000fe400078ef803 */
[C---:B------:R-:W-:Y:S02]  /*00f0*/  ISETP.GE.AND P1, PT, R5.reuse, 0x10, PT ;  /* 0x000000100500780c */ /* 0x040fe40003f26270 */
[C---:B------:R-:W-:Y:S01]  /*0100*/  ISETP.GE.AND P0, PT, R10.reuse, 0x10, PT ;  /* 0x000000100a00780c */ /* 0x040fe20003f06270 */
[--C-:B------:R-:W-:Y:S01]  /*0110*/  IMAD R15, R5, 0x1000, R11.reuse ;  /* 0x00001000050f7824 */ /* 0x100fe200078e020b */
[----:B------:R-:W-:Y:S01]  /*0120*/  CS2R R4, SRZ ;  /* 0x0000000000047805 */ /* 0x000fe2000001ff00 */
[----:B------:R-:W-:Y:S01]  /*0130*/  IMAD R13, R10, 0x1000, R11 ;  /* 0x000010000a0d7824 */ /* 0x000fe200078e020b */
[----:B------:R-:W-:Y:S01]  /*0140*/  CS2R R10, SRZ ;  /* 0x00000000000a7805 */ /* 0x000fe2000001ff00 */
[----:B--2---:R-:W-:-:S04]  /*0150*/  IMAD.WIDE R14, R15, 0x4, R8 ;  /* 0x000000040f0e7825 */ /* 0x004fc800078e0208 */
[----:B------:R-:W-:Y:S01]  /*0160*/  IMAD.WIDE R12, R13, 0x4, R8 ;  /* 0x000000040d0c7825 */ /* 0x000fe200078e0208 */
[----:B------:R-:W-:Y:S01]  /*0170*/  CS2R R8, SRZ ;  /* 0x0000000000087805 */ /* 0x000fe2000001ff00 */
[----:B------:R1:W2:Y:S05]  /*0180*/  @!P1 LDG.E.EL.128 R4, desc[UR6][R14.64] ;  /* 0x000000060e049981 */ /* 0x0002aa000c2e1d00 */
[----:B------:R-:W3:Y:S01]  /*0190*/  @!P0 LDG.E.EL.128 R8, desc[UR6][R12.64] ;  /* 0x000000060c088981 */ /* 0x000ee2000c2e1d00 */
[----:B------:R-:W4:Y:S01]  /*01a0*/  S2UR UR5, SR_CgaCtaId ;  /* 0x00000000000579c3 */ /* 0x000f220000008800 */
[----:B------:R-:W-:Y:S01]  /*01b0*/  IMAD.SHL.U32 R18, R16, 0x40, RZ ;  /* 0x0000004010127824 */ /* 0x000fe200078e00ff */
[----:B------:R-:W-:Y:S01]  /*01c0*/  UMOV UR4, 0x400 ;  /* 0x0000040000047882 */ /* 0x000fe20000000000 */
[----:B------:R-:W-:-:S02]  /*01d0*/  SHF.R.U32.HI R19, RZ, 0x2, R16 ;  /* 0x00000002ff137819 */ /* 0x000fc40000011610 */
[----:B-1----:R-:W-:Y:S02]  /*01e0*/  LOP3.LUT R14, R16, 0x7c, RZ, 0xc0, !PT ;  /* 0x0000007c100e7812 */ /* 0x002fe400078ec0ff */
[----:B------:R-:W-:Y:S02]  /*01f0*/  LOP3.LUT R18, R18, 0x3c0, RZ, 0xc0, !PT ;  /* 0x000003c012127812 */ /* 0x000fe400078ec0ff */
[----:B------:R-:W-:Y:S02]  /*0200*/  SGXT.U32 R19, R19, 0x5 ;  /* 0x000000051313781a */ /* 0x000fe40000000000 */
[----:B------:R-:W-:Y:S02]  /*0210*/  LOP3.LUT R17, R18, R17, RZ, 0xfc, !PT ;  /* 0x0000001112117212 */ /* 0x000fe400078efcff */
[----:B------:R-:W-:Y:S02]  /*0220*/  LOP3.LUT R2, R2, 0xc, R3, 0xf8, !PT ;  /* 0x0000000c02027812 */ /* 0x000fe400078ef803 */
[----:B------:R-:W-:-:S02]  /*0230*/  LOP3.LUT R19, R0, R19, RZ, 0xfc, !PT ;  /* 0x0000001300137212 */ /* 0x000fc400078efcff */
[----:B------:R-:W-:Y:S01]  /*0240*/  ISETP.GE.AND P0, PT, R2, 0x10, PT ;  /* 0x000000100200780c */ /* 0x000fe20003f06270 */
[----:B----4-:R-:W-:-:S06]  /*0250*/  UPRMT UR4, UR5, 0x654, UR4 ;  /* 0x0000065405047896 */ /* 0x010fcc0008000004 */
[----:B------:R-:W-:Y:S01]  /*0260*/  VIADD R18, R18, UR4 ;  /* 0x0000000412127c36 */ /* 0x000fe20008000000 */
[----:B------:R-:W-:-:S03]  /*0270*/  LEA R14, R14, UR4, 0x2 ;  /* 0x000000040e0e7c11 */ /* 0x000fc6000f8e10ff */
[----:B------:R-:W-:Y:S01]  /*0280*/  IMAD R18, R17, 0x4, R18 ;  /* 0x0000000411127824 */ /* 0x000fe200078e0212 */
[----:B------:R-:W-:-:S04]  /*0290*/  LOP3.LUT R17, R3, 0x1fc, RZ, 0xc0, !PT ;  /* 0x000001fc03117812 */ /* 0x000fc800078ec0ff */
[C---:B------:R-:W-:Y:S01]  /*02a0*/  LOP3.LUT R0, R17.reuse, 0x200, RZ, 0xfc, !PT ;  /* 0x0000020011007812 */ /* 0x040fe200078efcff */
[----:B------:R-:W-:-:S03]  /*02b0*/  IMAD R14, R17, 0x4, R14 ;  /* 0x00000004110e7824 */ /* 0x000fc600078e020e */
[----:B------:R-:W-:-:S05]  /*02c0*/  LOP3.LUT R0, R0, 0x3f0, RZ, 0xc0, !PT ;  /* 0x000003f000007812 */ /* 0x000fca00078ec0ff */
[----:B------:R-:W-:-:S04]  /*02d0*/  VIADD R0, R0, UR4 ;  /* 0x0000000400007c36 */ /* 0x000fc80008000000 */
[----:B------:R-:W-:Y:S01]  /*02e0*/  IMAD R0, R17, 0x4, R0 ;  /* 0x0000000411007824 */ /* 0x000fe200078e0200 */
[----:B--2---:R-:W-:Y:S04]  /*02f0*/  STS [R18+0x20], R4 ;  /* 0x0000200412007388 */ /* 0x004fe80000000800 */
[----:B------:R1:W-:Y:S04]  /*0300*/  STS [R18+0x70], R5 ;  /* 0x0000700512007388 */ /* 0x0003e80000000800 */
[----:B------:R-:W-:Y:S04]  /*0310*/  STS [R18+0xc0], R6 ;  /* 0x0000c00612007388 */ /* 0x000fe80000000800 */
[----:B------:R2:W-:Y:S01]  /*0320*/  STS [R18+0x110], R7 ;  /* 0x0001100712007388 */ /* 0x0005e20000000800 */
[----:B-1----:R-:W1:Y:S03]  /*0330*/  LDC.64 R4, c[0x0][0x218] ;  /* 0x00008600ff047b82 */ /* 0x002e660000000a00 */
[----:B---3--:R-:W-:Y:S04]  /*0340*/  STS [R18], R8 ;  /* 0x0000000812007388 */ /* 0x008fe80000000800 */
[----:B------:R-:W-:Y:S01]  /*0350*/  STS [R18+0x50], R9 ;  /* 0x0000500912007388 */ /* 0x000fe20000000800 */
[----:B--2---:R-:W-:-:S03]  /*0360*/  IMAD R7, R2, 0x400, R19 ;  /* 0x0000040002077824 */ /* 0x004fc600078e0213 */
[----:B------:R-:W-:Y:S01]  /*0370*/  STS [R18+0xa0], R10 ;  /* 0x0000a00a12007388 */ /* 0x000fe20000000800 */
[----:B------:R-:W-:-:S03]  /*0380*/  IMAD.SHL.U32 R7, R7, 0x4, RZ ;  /* 0x0000000407077824 */ /* 0x000fc600078e00ff */
[----:B------:R-:W-:Y:S01]  /*0390*/  STS [R18+0xf0], R11 ;  /* 0x0000f00b12007388 */ /* 0x000fe20000000800 */
[----:B------:R-:W-:Y:S01]  /*03a0*/  BAR.SYNC.DEFER_BLOCKING 0x0 ;  /* 0x0000000000007b1d */ /* 0x000fe20000010000 */
[----:B-1----:R-:W-:-:S05]  /*03b0*/  IMAD.WIDE R2, R7, 0x4, R4 ;  /* 0x0000000407027825 */ /* 0x002fca00078e0204 */
[----:B------:R-:W1:Y:S04]  /*03c0*/  LDS.128 R12, [R14] ;  /* 0x000000000e0c7984 */ /* 0x000e680000000c00 */
[----:B-1----:R1:W-:Y:S01]  /*03d0*/  @!P0 STG.E.128 desc[UR6][R2.64], R12 ;  /* 0x0000000c02008986 */ /* 0x0023e2000c101d06 */
[----:B------:R-:W-:Y:S05]  /*03e0*/  @P0 EXIT ;  /* 0x000000000000094d */ /* 0x000fea0003800000 */
[----:B------:R-:W0:Y:S01]  /*03f0*/  LDS.128 R8, [R0+0x800] ;  /* 0x0008000000087984 */ /* 0x000e220000000c00 */
[----:B------:R-:W-:-:S05]  /*0400*/  LOP3.LUT R7, R7, 0x80, RZ, 0xfc, !PT ;  /* 0x0000008007077812 */ /* 0x000fca00078efcff */
[----:B------:R-:W-:-:S05]  /*0410*/  IMAD.WIDE R4, R7, 0x4, R4 ;  /* 0x0000000407047825 */ /* 0x000fca00078e0204 */
[----:B0-----:R-:W-:Y:S01]  /*0420*/  STG.E.128 desc[UR6][R4.64], R8 ;  /* 0x0000000804007986 */ /* 0x001fe2000c101d06 */
[----:B------:R-:W-:Y:S05]  /*0430*/  EXIT ;  /* 0x000000000000794d */ /* 0x000fea0003800000 */
.L_x_0:
[----:B------:R-:W-:-:S00]  /*0440*/  BRA `(.L_x_0) ;  /* 0xfffffffc00fc7947 */ /* 0x000fc0000383ffff */
[----:B------:R-:W-:-:S00]  /*0450*/  NOP ;  /* 0x0000000000007918 */ /* 0x000fc00000000000 */
        /* <DEDUP_REMOVED lines=10> */
.L_x_1:


//--------------------- .nv.shared.triton_poi_fused_3 --------------------------
	.section	.nv.shared.triton_poi_fused_3,"aw",@nobits
	.sectionflags	@""
	.align	16
	.zero		1024


//--------------------- .nv.constant0.triton_poi_fused_3 --------------------------
	.section	.nv.constant0.triton_poi_fused_3,"a",@progbits
	.sectionflags	@""
	.align	4
.nv.constant0.triton_poi_fused_3:
	.zero		552
